//
// Generated by NVIDIA NVVM Compiler
//
// Compiler Build ID: CL-36424714
// Cuda compilation tools, release 13.0, V13.0.88
// Based on NVVM 20.0.0
//

.version 9.0
.target sm_100
.address_size 64

	// .globl	_Z11gelu_kernelPfPKfi

.visible .entry _Z11gelu_kernelPfPKfi(
	.param .u64 .ptr .align 1 _Z11gelu_kernelPfPKfi_param_0,
	.param .u64 .ptr .align 1 _Z11gelu_kernelPfPKfi_param_1,
	.param .u32 _Z11gelu_kernelPfPKfi_param_2
)
{
	.reg .pred 	%p<4>;
	.reg .b32 	%r<6>;
	.reg .b32 	%f<24>;
	.reg .b64 	%rd<8>;

	ld.param.u64 	%rd1, [_Z11gelu_kernelPfPKfi_param_0];
	ld.param.u64 	%rd2, [_Z11gelu_kernelPfPKfi_param_1];
	ld.param.u32 	%r2, [_Z11gelu_kernelPfPKfi_param_2];
	mov.u32 	%r3, %ctaid.x;
	mov.u32 	%r4, %ntid.x;
	mov.u32 	%r5, %tid.x;
	mad.lo.s32 	%r1, %r3, %r4, %r5;
	setp.ge.s32 	%p1, %r1, %r2;
	@%p1 bra 	$L__BB0_2;
	cvta.to.global.u64 	%rd3, %rd2;
	cvta.to.global.u64 	%rd4, %rd1;
	mul.wide.s32 	%rd5, %r1, 4;
	add.s64 	%rd6, %rd3, %rd5;
	ld.global.f32 	%f1, [%rd6];
	mul.f32 	%f2, %f1, 0f3D372713;
	mul.f32 	%f3, %f1, %f2;
	mul.f32 	%f4, %f1, 0f3F000000;
	fma.rn.f32 	%f5, %f1, %f3, %f1;
	mul.f32 	%f6, %f5, 0f3F4C4229;
	abs.f32 	%f7, %f6;
	mul.f32 	%f8, %f7, 0f4038AA3B;
	ex2.approx.ftz.f32 	%f9, %f8;
	add.f32 	%f10, %f9, 0f3F800000;
	rcp.approx.ftz.f32 	%f11, %f10;
	fma.rn.f32 	%f12, %f11, 0fC0000000, 0f3F800000;
	setp.ge.f32 	%p2, %f7, 0f41102CB4;
	selp.f32 	%f13, 0f3F800000, %f12, %p2;
	copysign.f32 	%f14, %f6, %f13;
	mul.f32 	%f15, %f6, %f6;
	fma.rn.f32 	%f16, %f15, 0f3C80F082, 0fBD563CAE;
	fma.rn.f32 	%f17, %f16, %f15, 0f3E085941;
	fma.rn.f32 	%f18, %f17, %f15, 0fBEAAA9ED;
	fma.rn.f32 	%f19, %f18, %f15, 0f00000000;
	fma.rn.f32 	%f20, %f19, %f6, %f6;
	setp.ge.f32 	%p3, %f7, 0f3F19999A;
	selp.f32 	%f21, %f14, %f20, %p3;
	add.f32 	%f22, %f21, 0f3F800000;
	mul.f32 	%f23, %f4, %f22;
	add.s64 	%rd7, %rd4, %rd5;
	st.global.f32 	[%rd7], %f23;
$L__BB0_2:
	ret;

}


// ===== COMPILED SASS (sm_100) =====

	.target	sm_100

	.elftype	@"ET_EXEC"


//--------------------- .note.nv.tkinfo           --------------------------
	.section	.note.nv.tkinfo,"",@"SHT_NOTE"
	.sectionflags	@"SHF_NOTE_NV_TKINFO"
	.tkinfo
        /*0018*/ 	.word	0x00000002
        /*0030*/ 	.string	""
        /*0030*/ 	.string	"ptxas"
        /*0030*/ 	.string	"Cuda compilation tools, release 13.0, V13.0.88"
        /*0030*/ 	.string	"Build cuda_13.0.r13.0/compiler.36424714_0"
        /*0030*/ 	.string	"-arch sm_100 -m 64 "



//--------------------- .note.nv.cuinfo           --------------------------
	.section	.note.nv.cuinfo,"",@"SHT_NOTE"
	.sectionflags	@"SHF_NOTE_NV_CUINFO"
        /*0018*/ 	.short	0x0002
        /*001a*/ 	.short	0x0064
        /*001c*/ 	.short	0x0082
	.zero		2


//--------------------- .nv.info                  --------------------------
	.section	.nv.info,"",@"SHT_CUDA_INFO"
	.align	4


	//----- nvinfo : EIATTR_REGCOUNT
	.align		4
        /*0000*/ 	.byte	0x04, 0x2f
        /*0002*/ 	.short	(.L_1 - .L_0)
	.align		4
.L_0:
        /*0004*/ 	.word	index@(_Z11gelu_kernelPfPKfi)
        /*0008*/ 	.word	0x0000000e


	//----- nvinfo : EIATTR_FRAME_SIZE
	.align		4
.L_1:
        /*000c*/ 	.byte	0x04, 0x11
        /*000e*/ 	.short	(.L_3 - .L_2)
	.align		4
.L_2:
        /*0010*/ 	.word	index@(_Z11gelu_kernelPfPKfi)
        /*0014*/ 	.word	0x00000000


	//----- nvinfo : EIATTR_MIN_STACK_SIZE
	.align		4
.L_3:
        /*0018*/ 	.byte	0x04, 0x12
        /*001a*/ 	.short	(.L_5 - .L_4)
	.align		4
.L_4:
        /*001c*/ 	.word	index@(_Z11gelu_kernelPfPKfi)
        /*0020*/ 	.word	0x00000000
.L_5:


//--------------------- .nv.compat                --------------------------
	.section	.nv.compat,"",@"SHT_CUDA_COMPAT_INFO"
	.align	4
        /*0000*/ 	.byte	0x02, 0x09, 0x00, 0x00, 0x02, 0x02, 0x01, 0x00, 0x02, 0x05, 0x05, 0x00, 0x03, 0x07, 0x01, 0x01
        /*0010*/ 	.byte	0x02, 0x03, 0x00, 0x00, 0x02, 0x06, 0x01, 0x00, 0x04, 0x0b, 0x08, 0x00, 0x01, 0x00, 0x00, 0x00
        /*0020*/ 	.byte	0x00, 0x00, 0x00, 0x00


//--------------------- .nv.info._Z11gelu_kernelPfPKfi --------------------------
	.section	.nv.info._Z11gelu_kernelPfPKfi,"",@"SHT_CUDA_INFO"
	.sectionflags	@""
	.align	4


	//----- nvinfo : EIATTR_CUDA_API_VERSION
	.align		4
        /*0000*/ 	.byte	0x04, 0x37
        /*0002*/ 	.short	(.L_7 - .L_6)
.L_6:
        /*0004*/ 	.word	0x00000082


	//----- nvinfo : EIATTR_KPARAM_INFO
	.align		4
.L_7:
        /*0008*/ 	.byte	0x04, 0x17
        /*000a*/ 	.short	(.L_9 - .L_8)
.L_8:
        /*000c*/ 	.word	0x00000000
        /*0010*/ 	.short	0x0002
        /*0012*/ 	.short	0x0010
        /*0014*/ 	.byte	0x00, 0xf0, 0x11, 0x00


	//----- nvinfo : EIATTR_KPARAM_INFO
	.align		4
.L_9:
        /*0018*/ 	.byte	0x04, 0x17
        /*001a*/ 	.short	(.L_11 - .L_10)
.L_10:
        /*001c*/ 	.word	0x00000000
        /*0020*/ 	.short	0x0001
        /*0022*/ 	.short	0x0008
        /*0024*/ 	.byte	0x00, 0xf5, 0x21, 0x00


	//----- nvinfo : EIATTR_KPARAM_INFO
	.align		4
.L_11:
        /*0028*/ 	.byte	0x04, 0x17
        /*002a*/ 	.short	(.L_13 - .L_12)
.L_12:
        /*002c*/ 	.word	0x00000000
        /*0030*/ 	.short	0x0000
        /*0032*/ 	.short	0x0000
        /*0034*/ 	.byte	0x00, 0xf5, 0x21, 0x00


	//----- nvinfo : EIATTR_SPARSE_MMA_MASK
	.align		4
.L_13:
        /*0038*/ 	.byte	0x03, 0x50
        /*003a*/ 	.short	0x0000


	//----- nvinfo : EIATTR_MAXREG_COUNT
	.align		4
        /*003c*/ 	.byte	0x03, 0x1b
        /*003e*/ 	.short	0x00ff


	//----- nvinfo : EIATTR_MERCURY_ISA_VERSION
	.align		4
        /*0040*/ 	.byte	0x03, 0x5f
        /*0042*/ 	.short	0x0101


	//----- nvinfo : EIATTR_VRC_CTA_INIT_COUNT
	.align		4
        /*0044*/ 	.byte	0x02, 0x4a
	.zero		1
	.zero		1


	//----- nvinfo : EIATTR_EXIT_INSTR_OFFSETS
	.align		4
        /*0048*/ 	.byte	0x04, 0x1c
        /*004a*/ 	.short	(.L_15 - .L_14)


	//   ....[0]....
.L_14:
        /*004c*/ 	.word	0x00000070


	//   ....[1]....
        /*0050*/ 	.word	0x00000270


	//----- nvinfo : EIATTR_CBANK_PARAM_SIZE
	.align		4
.L_15:
        /*0054*/ 	.byte	0x03, 0x19
        /*0056*/ 	.short	0x0014


	//----- nvinfo : EIATTR_PARAM_CBANK
	.align		4
        /*0058*/ 	.byte	0x04, 0x0a
        /*005a*/ 	.short	(.L_17 - .L_16)
	.align		4
.L_16:
        /*005c*/ 	.word	index@(.nv.constant0._Z11gelu_kernelPfPKfi)
        /*0060*/ 	.short	0x0380
        /*0062*/ 	.short	0x0014


	//----- nvinfo : EIATTR_SW_WAR
	.align		4
.L_17:
        /*0064*/ 	.byte	0x04, 0x36
        /*0066*/ 	.short	(.L_19 - .L_18)
.L_18:
        /*0068*/ 	.word	0x00000008
.L_19:


//--------------------- .nv.callgraph             --------------------------
	.section	.nv.callgraph,"",@"SHT_CUDA_CALLGRAPH"
	.align	4
	.sectionentsize	8
	.align		4
        /*0000*/ 	.word	0x00000000
	.align		4
        /*0004*/ 	.word	0xffffffff
	.align		4
        /*0008*/ 	.word	0x00000000
	.align		4
        /*000c*/ 	.word	0xfffffffe
	.align		4
        /*0010*/ 	.word	0x00000000
	.align		4
        /*0014*/ 	.word	0xfffffffd
	.align		4
        /*0018*/ 	.word	0x00000000
	.align		4
        /*001c*/ 	.word	0xfffffffc


//--------------------- .text._Z11gelu_kernelPfPKfi --------------------------
	.section	.text._Z11gelu_kernelPfPKfi,"ax",@progbits
	.align	128
        .global         _Z11gelu_kernelPfPKfi
        .type           _Z11gelu_kernelPfPKfi,@function
        .size           _Z11gelu_kernelPfPKfi,(.L_x_1 - _Z11gelu_kernelPfPKfi)
        .other          _Z11gelu_kernelPfPKfi,@"STO_CUDA_ENTRY STV_DEFAULT"
_Z11gelu_kernelPfPKfi:
.text._Z11gelu_kernelPfPKfi:
[----:B------:R-:W-:Y:S01]  /*0000*/  LDC R1, c[0x0][0x37c] ;  /* 0x0000df00ff017b82 */ /* 0x000fe20000000800 */
[----:B------:R-:W0:Y:S07]  /*0010*/  S2R R0, SR_TID.X ;  /* 0x0000000000007919 */ /* 0x000e2e0000002100 */
[----:B------:R-:W0:Y:S01]  /*0020*/  S2UR UR4, SR_CTAID.X ;  /* 0x00000000000479c3 */ /* 0x000e220000002500 */
[----:B------:R-:W1:Y:S07]  /*0030*/  LDCU UR5, c[0x0][0x390] ;  /* 0x00007200ff0577ac */ /* 0x000e6e0008000800 */
[----:B------:R-:W0:Y:S02]  /*0040*/  LDC R5, c[0x0][0x360] ;  /* 0x0000d800ff057b82 */ /* 0x000e240000000800 */
[----:B0-----:R-:W-:-:S05]  /*0050*/  IMAD R5, R5, UR4, R0 ;  /* 0x0000000405057c24 */ /* 0x001fca000f8e0200 */
[----:B-1----:R-:W-:-:S13]  /*0060*/  ISETP.GE.AND P0, PT, R5, UR5, PT ;  /* 0x0000000505007c0c */ /* 0x002fda000bf06270 */
[----:B------:R-:W-:Y:S05]  /*0070*/  @P0 EXIT ;  /* 0x000000000000094d */ /* 0x000fea0003800000 */
[----:B------:R-:W0:Y:S01]  /*0080*/  LDC.64 R2, c[0x0][0x388] ;  /* 0x0000e200ff027b82 */ /* 0x000e220000000a00 */
[----:B------:R-:W1:Y:S01]  /*0090*/  LDCU.64 UR4, c[0x0][0x358] ;  /* 0x00006b00ff0477ac */ /* 0x000e620008000a00 */
[----:B0-----:R-:W-:-:S05]  /*00a0*/  IMAD.WIDE R2, R5, 0x4, R2 ;  /* 0x0000000405027825 */ /* 0x001fca00078e0202 */
[----:B-1----:R0:W2:Y:S01]  /*00b0*/  LDG.E R4, desc[UR4][R2.64] ;  /* 0x0000000402047981 */ /* 0x0020a2000c1e1900 */
[----:B------:R-:W-:Y:S01]  /*00c0*/  MOV R10, 0x3c80f082 ;  /* 0x3c80f082000a7802 */ /* 0x000fe20000000f00 */
[----:B------:R-:W-:Y:S01]  /*00d0*/  HFMA2 R11, -RZ, RZ, 1.875, 0 ;  /* 0x3f800000ff0b7431 */ /* 0x000fe200000001ff */
[----:B0-----:R-:W0:Y:S02]  /*00e0*/  LDC.64 R2, c[0x0][0x380] ;  /* 0x0000e000ff027b82 */ /* 0x001e240000000a00 */
[----:B0-----:R-:W-:-:S04]  /*00f0*/  IMAD.WIDE R2, R5, 0x4, R2 ;  /* 0x0000000405027825 */ /* 0x001fc800078e0202 */
[----:B--2---:R-:W-:-:S04]  /*0100*/  FMUL R7, R4, 0.044714998453855514526 ;  /* 0x3d37271304077820 */ /* 0x004fc80000400000 */
[----:B------:R-:W-:-:S04]  /*0110*/  FMUL R7, R4, R7 ;  /* 0x0000000704077220 */ /* 0x000fc80000400000 */
[C---:B------:R-:W-:Y:S01]  /*0120*/  FFMA R7, R4.reuse, R7, R4 ;  /* 0x0000000704077223 */ /* 0x040fe20000000004 */
[----:B------:R-:W-:-:S03]  /*0130*/  FMUL R4, R4, 0.5 ;  /* 0x3f00000004047820 */ /* 0x000fc60000400000 */
[----:B------:R-:W-:-:S04]  /*0140*/  FMUL R7, R7, 0.79788452386856079102 ;  /* 0x3f4c422907077820 */ /* 0x000fc80000400000 */
[C---:B------:R-:W-:Y:S01]  /*0150*/  FMUL R0, |R7|.reuse, 2.8853900432586669922 ;  /* 0x4038aa3b07007820 */ /* 0x040fe20000400200 */
[C---:B------:R-:W-:Y:S01]  /*0160*/  FMUL R9, R7.reuse, R7 ;  /* 0x0000000707097220 */ /* 0x040fe20000400000 */
[C---:B------:R-:W-:Y:S02]  /*0170*/  FSETP.GE.AND P1, PT, |R7|.reuse, 0.60000002384185791016, PT ;  /* 0x3f19999a0700780b */ /* 0x040fe40003f26200 */
[----:B------:R-:W-:Y:S01]  /*0180*/  FSETP.GE.AND P0, PT, |R7|, 9.010913848876953125, PT ;  /* 0x41102cb40700780b */ /* 0x000fe20003f06200 */
[C---:B------:R-:W-:Y:S01]  /*0190*/  FFMA R10, R9.reuse, R10, -0.052303962409496307373 ;  /* 0xbd563cae090a7423 */ /* 0x040fe2000000000a */
[----:B------:R-:W0:Y:S02]  /*01a0*/  MUFU.EX2 R0, R0 ;  /* 0x0000000000007308 */ /* 0x000e240000000800 */
[----:B0-----:R-:W-:Y:S01]  /*01b0*/  FADD R6, R0, 1 ;  /* 0x3f80000000067421 */ /* 0x001fe20000000000 */
[----:B------:R-:W-:-:S04]  /*01c0*/  FFMA R0, R9, R10, 0.1331529766321182251 ;  /* 0x3e08594109007423 */ /* 0x000fc8000000000a */
[C---:B------:R-:W-:Y:S01]  /*01d0*/  FFMA R0, R9.reuse, R0, -0.33332768082618713379 ;  /* 0xbeaaa9ed09007423 */ /* 0x040fe20000000000 */
[----:B------:R-:W0:Y:S03]  /*01e0*/  MUFU.RCP R6, R6 ;  /* 0x0000000600067308 */ /* 0x000e260000001000 */
[----:B------:R-:W-:Y:S01]  /*01f0*/  FFMA R0, R9, R0, RZ ;  /* 0x0000000009007223 */ /* 0x000fe200000000ff */
[----:B0-----:R-:W-:-:S05]  /*0200*/  FFMA R8, R6, -2, R11 ;  /* 0xc000000006087823 */ /* 0x001fca000000000b */
[----:B------:R-:W-:-:S04]  /*0210*/  FSEL R8, R8, 1, !P0 ;  /* 0x3f80000008087808 */ /* 0x000fc80004000000 */
[--C-:B------:R-:W-:Y:S01]  /*0220*/  LOP3.LUT R8, R8, 0x80000000, R7.reuse, 0xb8, !PT ;  /* 0x8000000008087812 */ /* 0x100fe200078eb807 */
[----:B------:R-:W-:-:S04]  /*0230*/  @!P1 FFMA R8, R7, R0, R7 ;  /* 0x0000000007089223 */ /* 0x000fc80000000007 */
[----:B------:R-:W-:-:S04]  /*0240*/  FADD R7, R8, 1 ;  /* 0x3f80000008077421 */ /* 0x000fc80000000000 */
[----:B------:R-:W-:-:S05]  /*0250*/  FMUL R7, R4, R7 ;  /* 0x0000000704077220 */ /* 0x000fca0000400000 */
[----:B------:R-:W-:Y:S01]  /*0260*/  STG.E desc[UR4][R2.64], R7 ;  /* 0x0000000702007986 */ /* 0x000fe2000c101904 */
[----:B------:R-:W-:Y:S05]  /*0270*/  EXIT ;  /* 0x000000000000794d */ /* 0x000fea0003800000 */
.L_x_0:
[----:B------:R-:W-:-:S00]  /*0280*/  BRA `(.L_x_0) ;  /* 0xfffffffc00fc7947 */ /* 0x000fc0000383ffff */
[----:B------:R-:W-:-:S00]  /*0290*/  NOP ;  /* 0x0000000000007918 */ /* 0x000fc00000000000 */
        /* <DEDUP_REMOVED lines=14> */
.L_x_1:


//--------------------- .nv.shared.reserved.0     --------------------------
	.section	.nv.shared.reserved.0,"aw",@nobits
	.weak		__nv_reservedSMEM_offset_0_alias
	.size		__nv_reservedSMEM_offset_0_alias, 0, 64
	.other		__nv_reservedSMEM_offset_0_alias,@"STO_CUDA_RESERVED_SHARED STV_DEFAULT"
__nv_reservedSMEM_offset_0_alias:
	.zero		0
	.zero		64


//--------------------- .nv.constant0._Z11gelu_kernelPfPKfi --------------------------
	.section	.nv.constant0._Z11gelu_kernelPfPKfi,"a",@progbits
	.sectionflags	@""
	.align	4
.nv.constant0._Z11gelu_kernelPfPKfi:
	.zero		916


//--------------------- SYMBOLS --------------------------

	.type		.nv.reservedSmem.offset0,@object
	.size		.nv.reservedSmem.offset0,0x4
